//
// Generated by NVIDIA NVVM Compiler
//
// Compiler Build ID: CL-36424714
// Cuda compilation tools, release 13.0, V13.0.88
// Based on NVVM 20.0.0
//

.version 9.0
.target sm_100
.address_size 64

	// .globl	_Z6kernelPfS_S_i

.visible .entry _Z6kernelPfS_S_i(
	.param .u64 .ptr .align 1 _Z6kernelPfS_S_i_param_0,
	.param .u64 .ptr .align 1 _Z6kernelPfS_S_i_param_1,
	.param .u64 .ptr .align 1 _Z6kernelPfS_S_i_param_2,
	.param .u32 _Z6kernelPfS_S_i_param_3
)
{
	.reg .pred 	%p<2>;
	.reg .b32 	%r<14>;
	.reg .b32 	%f<4>;
	.reg .b64 	%rd<11>;

	ld.param.u64 	%rd1, [_Z6kernelPfS_S_i_param_0];
	ld.param.u64 	%rd2, [_Z6kernelPfS_S_i_param_1];
	ld.param.u64 	%rd3, [_Z6kernelPfS_S_i_param_2];
	ld.param.u32 	%r4, [_Z6kernelPfS_S_i_param_3];
	mov.u32 	%r5, %tid.x;
	mov.u32 	%r6, %ctaid.x;
	mov.u32 	%r7, %ntid.x;
	mad.lo.s32 	%r1, %r6, %r7, %r5;
	mov.u32 	%r8, %tid.y;
	mov.u32 	%r9, %ctaid.y;
	mov.u32 	%r10, %ntid.y;
	mad.lo.s32 	%r11, %r9, %r10, %r8;
	max.u32 	%r12, %r1, %r11;
	setp.ge.u32 	%p1, %r12, %r4;
	@%p1 bra 	$L__BB0_2;
	cvta.to.global.u64 	%rd4, %rd1;
	cvta.to.global.u64 	%rd5, %rd2;
	cvta.to.global.u64 	%rd6, %rd3;
	mad.lo.s32 	%r13, %r4, %r11, %r1;
	mul.wide.u32 	%rd7, %r13, 4;
	add.s64 	%rd8, %rd4, %rd7;
	ld.global.f32 	%f1, [%rd8];
	add.s64 	%rd9, %rd5, %rd7;
	ld.global.f32 	%f2, [%rd9];
	add.f32 	%f3, %f1, %f2;
	add.s64 	%rd10, %rd6, %rd7;
	st.global.f32 	[%rd10], %f3;
$L__BB0_2:
	ret;

}


// ===== COMPILED SASS (sm_100) =====

	.target	sm_100

	.elftype	@"ET_EXEC"


//--------------------- .note.nv.tkinfo           --------------------------
	.section	.note.nv.tkinfo,"",@"SHT_NOTE"
	.sectionflags	@"SHF_NOTE_NV_TKINFO"
	.tkinfo
        /*0018*/ 	.word	0x00000002
        /*0030*/ 	.string	""
        /*0030*/ 	.string	"ptxas"
        /*0030*/ 	.string	"Cuda compilation tools, release 13.0, V13.0.88"
        /*0030*/ 	.string	"Build cuda_13.0.r13.0/compiler.36424714_0"
        /*0030*/ 	.string	"-arch sm_100 -m 64 "



//--------------------- .note.nv.cuinfo           --------------------------
	.section	.note.nv.cuinfo,"",@"SHT_NOTE"
	.sectionflags	@"SHF_NOTE_NV_CUINFO"
        /*0018*/ 	.short	0x0002
        /*001a*/ 	.short	0x0064
        /*001c*/ 	.short	0x0082
	.zero		2


//--------------------- .nv.info                  --------------------------
	.section	.nv.info,"",@"SHT_CUDA_INFO"
	.align	4


	//----- nvinfo : EIATTR_REGCOUNT
	.align		4
        /*0000*/ 	.byte	0x04, 0x2f
        /*0002*/ 	.short	(.L_1 - .L_0)
	.align		4
.L_0:
        /*0004*/ 	.word	index@(_Z6kernelPfS_S_i)
        /*0008*/ 	.word	0x0000000c


	//----- nvinfo : EIATTR_FRAME_SIZE
	.align		4
.L_1:
        /*000c*/ 	.byte	0x04, 0x11
        /*000e*/ 	.short	(.L_3 - .L_2)
	.align		4
.L_2:
        /*0010*/ 	.word	index@(_Z6kernelPfS_S_i)
        /*0014*/ 	.word	0x00000000


	//----- nvinfo : EIATTR_MIN_STACK_SIZE
	.align		4
.L_3:
        /*0018*/ 	.byte	0x04, 0x12
        /*001a*/ 	.short	(.L_5 - .L_4)
	.align		4
.L_4:
        /*001c*/ 	.word	index@(_Z6kernelPfS_S_i)
        /*0020*/ 	.word	0x00000000
.L_5:


//--------------------- .nv.compat                --------------------------
	.section	.nv.compat,"",@"SHT_CUDA_COMPAT_INFO"
	.align	4
        /*0000*/ 	.byte	0x02, 0x09, 0x00, 0x00, 0x02, 0x02, 0x01, 0x00, 0x02, 0x05, 0x05, 0x00, 0x03, 0x07, 0x01, 0x01
        /*0010*/ 	.byte	0x02, 0x03, 0x00, 0x00, 0x02, 0x06, 0x01, 0x00, 0x04, 0x0b, 0x08, 0x00, 0x09, 0x00, 0x00, 0x00
        /*0020*/ 	.byte	0x00, 0x00, 0x00, 0x00


//--------------------- .nv.info._Z6kernelPfS_S_i --------------------------
	.section	.nv.info._Z6kernelPfS_S_i,"",@"SHT_CUDA_INFO"
	.sectionflags	@""
	.align	4


	//----- nvinfo : EIATTR_CUDA_API_VERSION
	.align		4
        /*0000*/ 	.byte	0x04, 0x37
        /*0002*/ 	.short	(.L_7 - .L_6)
.L_6:
        /*0004*/ 	.word	0x00000082


	//----- nvinfo : EIATTR_KPARAM_INFO
	.align		4
.L_7:
        /*0008*/ 	.byte	0x04, 0x17
        /*000a*/ 	.short	(.L_9 - .L_8)
.L_8:
        /*000c*/ 	.word	0x00000000
        /*0010*/ 	.short	0x0003
        /*0012*/ 	.short	0x0018
        /*0014*/ 	.byte	0x00, 0xf0, 0x11, 0x00


	//----- nvinfo : EIATTR_KPARAM_INFO
	.align		4
.L_9:
        /*0018*/ 	.byte	0x04, 0x17
        /*001a*/ 	.short	(.L_11 - .L_10)
.L_10:
        /*001c*/ 	.word	0x00000000
        /*0020*/ 	.short	0x0002
        /*0022*/ 	.short	0x0010
        /*0024*/ 	.byte	0x00, 0xf5, 0x21, 0x00


	//----- nvinfo : EIATTR_KPARAM_INFO
	.align		4
.L_11:
        /*0028*/ 	.byte	0x04, 0x17
        /*002a*/ 	.short	(.L_13 - .L_12)
.L_12:
        /*002c*/ 	.word	0x00000000
        /*0030*/ 	.short	0x0001
        /*0032*/ 	.short	0x0008
        /*0034*/ 	.byte	0x00, 0xf5, 0x21, 0x00


	//----- nvinfo : EIATTR_KPARAM_INFO
	.align		4
.L_13:
        /*0038*/ 	.byte	0x04, 0x17
        /*003a*/ 	.short	(.L_15 - .L_14)
.L_14:
        /*003c*/ 	.word	0x00000000
        /*0040*/ 	.short	0x0000
        /*0042*/ 	.short	0x0000
        /*0044*/ 	.byte	0x00, 0xf5, 0x21, 0x00


	//----- nvinfo : EIATTR_SPARSE_MMA_MASK
	.align		4
.L_15:
        /*0048*/ 	.byte	0x03, 0x50
        /*004a*/ 	.short	0x0000


	//----- nvinfo : EIATTR_MAXREG_COUNT
	.align		4
        /*004c*/ 	.byte	0x03, 0x1b
        /*004e*/ 	.short	0x00ff


	//----- nvinfo : EIATTR_MERCURY_ISA_VERSION
	.align		4
        /*0050*/ 	.byte	0x03, 0x5f
        /*0052*/ 	.short	0x0101


	//----- nvinfo : EIATTR_VRC_CTA_INIT_COUNT
	.align		4
        /*0054*/ 	.byte	0x02, 0x4a
	.zero		1
	.zero		1


	//----- nvinfo : EIATTR_EXIT_INSTR_OFFSETS
	.align		4
        /*0058*/ 	.byte	0x04, 0x1c
        /*005a*/ 	.short	(.L_17 - .L_16)


	//   ....[0]....
.L_16:
        /*005c*/ 	.word	0x000000c0


	//   ....[1]....
        /*0060*/ 	.word	0x00000190


	//----- nvinfo : EIATTR_CBANK_PARAM_SIZE
	.align		4
.L_17:
        /*0064*/ 	.byte	0x03, 0x19
        /*0066*/ 	.short	0x001c


	//----- nvinfo : EIATTR_PARAM_CBANK
	.align		4
        /*0068*/ 	.byte	0x04, 0x0a
        /*006a*/ 	.short	(.L_19 - .L_18)
	.align		4
.L_18:
        /*006c*/ 	.word	index@(.nv.constant0._Z6kernelPfS_S_i)
        /*0070*/ 	.short	0x0380
        /*0072*/ 	.short	0x001c


	//----- nvinfo : EIATTR_SW_WAR
	.align		4
.L_19:
        /*0074*/ 	.byte	0x04, 0x36
        /*0076*/ 	.short	(.L_21 - .L_20)
.L_20:
        /*0078*/ 	.word	0x00000008
.L_21:


//--------------------- .nv.callgraph             --------------------------
	.section	.nv.callgraph,"",@"SHT_CUDA_CALLGRAPH"
	.align	4
	.sectionentsize	8
	.align		4
        /*0000*/ 	.word	0x00000000
	.align		4
        /*0004*/ 	.word	0xffffffff
	.align		4
        /*0008*/ 	.word	0x00000000
	.align		4
        /*000c*/ 	.word	0xfffffffe
	.align		4
        /*0010*/ 	.word	0x00000000
	.align		4
        /*0014*/ 	.word	0xfffffffd
	.align		4
        /*0018*/ 	.word	0x00000000
	.align		4
        /*001c*/ 	.word	0xfffffffc


//--------------------- .text._Z6kernelPfS_S_i    --------------------------
	.section	.text._Z6kernelPfS_S_i,"ax",@progbits
	.align	128
        .global         _Z6kernelPfS_S_i
        .type           _Z6kernelPfS_S_i,@function
        .size           _Z6kernelPfS_S_i,(.L_x_1 - _Z6kernelPfS_S_i)
        .other          _Z6kernelPfS_S_i,@"STO_CUDA_ENTRY STV_DEFAULT"
_Z6kernelPfS_S_i:
.text._Z6kernelPfS_S_i:
[----:B------:R-:W-:Y:S01]  /*0000*/  LDC R1, c[0x0][0x37c] ;  /* 0x0000df00ff017b82 */ /* 0x000fe20000000800 */
[----:B------:R-:W0:Y:S07]  /*0010*/  S2R R0, SR_TID.X ;  /* 0x0000000000007919 */ /* 0x000e2e0000002100 */
[----:B------:R-:W0:Y:S01]  /*0020*/  LDC R3, c[0x0][0x360] ;  /* 0x0000d800ff037b82 */ /* 0x000e220000000800 */
[----:B------:R-:W1:Y:S01]  /*0030*/  LDCU UR6, c[0x0][0x398] ;  /* 0x00007300ff0677ac */ /* 0x000e620008000800 */
[----:B------:R-:W2:Y:S06]  /*0040*/  S2R R7, SR_TID.Y ;  /* 0x0000000000077919 */ /* 0x000eac0000002200 */
[----:B------:R-:W0:Y:S08]  /*0050*/  S2UR UR4, SR_CTAID.X ;  /* 0x00000000000479c3 */ /* 0x000e300000002500 */
[----:B------:R-:W2:Y:S08]  /*0060*/  S2UR UR5, SR_CTAID.Y ;  /* 0x00000000000579c3 */ /* 0x000eb00000002600 */
[----:B------:R-:W2:Y:S01]  /*0070*/  LDC R2, c[0x0][0x364] ;  /* 0x0000d900ff027b82 */ /* 0x000ea20000000800 */
[----:B0-----:R-:W-:-:S02]  /*0080*/  IMAD R0, R3, UR4, R0 ;  /* 0x0000000403007c24 */ /* 0x001fc4000f8e0200 */
[----:B--2---:R-:W-:-:S05]  /*0090*/  IMAD R7, R2, UR5, R7 ;  /* 0x0000000502077c24 */ /* 0x004fca000f8e0207 */
[----:B------:R-:W-:-:S04]  /*00a0*/  VIMNMX.U32 R2, PT, PT, R0, R7, !PT ;  /* 0x0000000700027248 */ /* 0x000fc80007fe0000 */
[----:B-1----:R-:W-:-:S13]  /*00b0*/  ISETP.GE.U32.AND P0, PT, R2, UR6, PT ;  /* 0x0000000602007c0c */ /* 0x002fda000bf06070 */
[----:B------:R-:W-:Y:S05]  /*00c0*/  @P0 EXIT ;  /* 0x000000000000094d */ /* 0x000fea0003800000 */
[----:B------:R-:W0:Y:S01]  /*00d0*/  LDC.64 R2, c[0x0][0x380] ;  /* 0x0000e000ff027b82 */ /* 0x000e220000000a00 */
[----:B------:R-:W1:Y:S01]  /*00e0*/  LDCU.64 UR4, c[0x0][0x358] ;  /* 0x00006b00ff0477ac */ /* 0x000e620008000a00 */
[----:B------:R-:W-:-:S06]  /*00f0*/  IMAD R9, R7, UR6, R0 ;  /* 0x0000000607097c24 */ /* 0x000fcc000f8e0200 */
[----:B------:R-:W2:Y:S08]  /*0100*/  LDC.64 R4, c[0x0][0x388] ;  /* 0x0000e200ff047b82 */ /* 0x000eb00000000a00 */
[----:B------:R-:W3:Y:S01]  /*0110*/  LDC.64 R6, c[0x0][0x390] ;  /* 0x0000e400ff067b82 */ /* 0x000ee20000000a00 */
[----:B0-----:R-:W-:-:S06]  /*0120*/  IMAD.WIDE.U32 R2, R9, 0x4, R2 ;  /* 0x0000000409027825 */ /* 0x001fcc00078e0002 */
[----:B-1----:R-:W4:Y:S01]  /*0130*/  LDG.E R2, desc[UR4][R2.64] ;  /* 0x0000000402027981 */ /* 0x002f22000c1e1900 */
[----:B--2---:R-:W-:-:S06]  /*0140*/  IMAD.WIDE.U32 R4, R9, 0x4, R4 ;  /* 0x0000000409047825 */ /* 0x004fcc00078e0004 */
[----:B------:R-:W4:Y:S01]  /*0150*/  LDG.E R5, desc[UR4][R4.64] ;  /* 0x0000000404057981 */ /* 0x000f22000c1e1900 */
[----:B---3--:R-:W-:-:S04]  /*0160*/  IMAD.WIDE.U32 R6, R9, 0x4, R6 ;  /* 0x0000000409067825 */ /* 0x008fc800078e0006 */
[----:B----4-:R-:W-:-:S05]  /*0170*/  FADD R9, R2, R5 ;  /* 0x0000000502097221 */ /* 0x010fca0000000000 */
[----:B------:R-:W-:Y:S01]  /*0180*/  STG.E desc[UR4][R6.64], R9 ;  /* 0x0000000906007986 */ /* 0x000fe2000c101904 */
[----:B------:R-:W-:Y:S05]  /*0190*/  EXIT ;  /* 0x000000000000794d */ /* 0x000fea0003800000 */
.L_x_0:
[----:B------:R-:W-:-:S00]  /*01a0*/  BRA `(.L_x_0) ;  /* 0xfffffffc00fc7947 */ /* 0x000fc0000383ffff */
[----:B------:R-:W-:-:S00]  /*01b0*/  NOP ;  /* 0x0000000000007918 */ /* 0x000fc00000000000 */
        /* <DEDUP_REMOVED lines=12> */
.L_x_1:


//--------------------- .nv.shared.reserved.0     --------------------------
	.section	.nv.shared.reserved.0,"aw",@nobits
	.weak		__nv_reservedSMEM_offset_0_alias
	.size		__nv_reservedSMEM_offset_0_alias, 0, 64
	.other		__nv_reservedSMEM_offset_0_alias,@"STO_CUDA_RESERVED_SHARED STV_DEFAULT"
__nv_reservedSMEM_offset_0_alias:
	.zero		0
	.zero		64


//--------------------- .nv.constant0._Z6kernelPfS_S_i --------------------------
	.section	.nv.constant0._Z6kernelPfS_S_i,"a",@progbits
	.sectionflags	@""
	.align	4
.nv.constant0._Z6kernelPfS_S_i:
	.zero		924


//--------------------- SYMBOLS --------------------------

	.type		.nv.reservedSmem.offset0,@object
	.size		.nv.reservedSmem.offset0,0x4
